//
// Generated by NVIDIA NVVM Compiler
//
// Compiler Build ID: CL-36424714
// Cuda compilation tools, release 13.0, V13.0.88
// Based on NVVM 20.0.0
//

.version 9.0
.target sm_100
.address_size 64

	// .globl	normal_pdf_gpu

.visible .entry normal_pdf_gpu(
	.param .u64 .ptr .align 1 normal_pdf_gpu_param_0,
	.param .u64 .ptr .align 1 normal_pdf_gpu_param_1,
	.param .u32 normal_pdf_gpu_param_2
)
{
	.reg .pred 	%p<5>;
	.reg .b32 	%r<24>;
	.reg .b32 	%f<3>;
	.reg .b64 	%rd<9>;
	.reg .b64 	%fd<31>;

	ld.param.u64 	%rd1, [normal_pdf_gpu_param_0];
	ld.param.u64 	%rd2, [normal_pdf_gpu_param_1];
	ld.param.u32 	%r5, [normal_pdf_gpu_param_2];
	mov.u32 	%r6, %ctaid.y;
	mov.u32 	%r7, %nctaid.x;
	mov.u32 	%r8, %ctaid.x;
	mad.lo.s32 	%r9, %r6, %r7, %r8;
	mov.u32 	%r10, %ntid.x;
	mov.u32 	%r11, %tid.x;
	mad.lo.s32 	%r1, %r9, %r10, %r11;
	setp.ge.u32 	%p1, %r1, %r5;
	@%p1 bra 	$L__BB0_5;
	cvta.to.global.u64 	%rd3, %rd1;
	mul.wide.u32 	%rd4, %r1, 8;
	add.s64 	%rd5, %rd3, %rd4;
	ld.global.f64 	%fd6, [%rd5];
	mul.f64 	%fd7, %fd6, 0dBFE0000000000000;
	mul.f64 	%fd1, %fd6, %fd7;
	fma.rn.f64 	%fd8, %fd1, 0d3FF71547652B82FE, 0d4338000000000000;
	{
	.reg .b32 %temp; 
	mov.b64 	{%r2, %temp}, %fd8;
	}
	mov.f64 	%fd9, 0dC338000000000000;
	add.rn.f64 	%fd10, %fd8, %fd9;
	fma.rn.f64 	%fd11, %fd10, 0dBFE62E42FEFA39EF, %fd1;
	fma.rn.f64 	%fd12, %fd10, 0dBC7ABC9E3B39803F, %fd11;
	fma.rn.f64 	%fd13, %fd12, 0d3E5ADE1569CE2BDF, 0d3E928AF3FCA213EA;
	fma.rn.f64 	%fd14, %fd13, %fd12, 0d3EC71DEE62401315;
	fma.rn.f64 	%fd15, %fd14, %fd12, 0d3EFA01997C89EB71;
	fma.rn.f64 	%fd16, %fd15, %fd12, 0d3F2A01A014761F65;
	fma.rn.f64 	%fd17, %fd16, %fd12, 0d3F56C16C1852B7AF;
	fma.rn.f64 	%fd18, %fd17, %fd12, 0d3F81111111122322;
	fma.rn.f64 	%fd19, %fd18, %fd12, 0d3FA55555555502A1;
	fma.rn.f64 	%fd20, %fd19, %fd12, 0d3FC5555555555511;
	fma.rn.f64 	%fd21, %fd20, %fd12, 0d3FE000000000000B;
	fma.rn.f64 	%fd22, %fd21, %fd12, 0d3FF0000000000000;
	fma.rn.f64 	%fd23, %fd22, %fd12, 0d3FF0000000000000;
	{
	.reg .b32 %temp; 
	mov.b64 	{%r3, %temp}, %fd23;
	}
	{
	.reg .b32 %temp; 
	mov.b64 	{%temp, %r4}, %fd23;
	}
	shl.b32 	%r12, %r2, 20;
	add.s32 	%r13, %r12, %r4;
	mov.b64 	%fd30, {%r3, %r13};
	{
	.reg .b32 %temp; 
	mov.b64 	{%temp, %r14}, %fd1;
	}
	mov.b32 	%f2, %r14;
	abs.f32 	%f1, %f2;
	setp.lt.f32 	%p2, %f1, 0f4086232B;
	@%p2 bra 	$L__BB0_4;
	setp.lt.f64 	%p3, %fd1, 0d0000000000000000;
	add.f64 	%fd24, %fd1, 0d7FF0000000000000;
	selp.f64 	%fd30, 0d0000000000000000, %fd24, %p3;
	setp.geu.f32 	%p4, %f1, 0f40874800;
	@%p4 bra 	$L__BB0_4;
	shr.u32 	%r15, %r2, 31;
	add.s32 	%r16, %r2, %r15;
	shr.s32 	%r17, %r16, 1;
	shl.b32 	%r18, %r17, 20;
	add.s32 	%r19, %r4, %r18;
	mov.b64 	%fd25, {%r3, %r19};
	sub.s32 	%r20, %r2, %r17;
	shl.b32 	%r21, %r20, 20;
	add.s32 	%r22, %r21, 1072693248;
	mov.b32 	%r23, 0;
	mov.b64 	%fd26, {%r23, %r22};
	mul.f64 	%fd30, %fd26, %fd25;
$L__BB0_4:
	mov.f64 	%fd27, 0d401921FB54442D18;
	rsqrt.approx.f64 	%fd28, %fd27;
	mul.f64 	%fd29, %fd30, %fd28;
	cvta.to.global.u64 	%rd6, %rd2;
	add.s64 	%rd8, %rd6, %rd4;
	st.global.f64 	[%rd8], %fd29;
$L__BB0_5:
	ret;

}


// ===== COMPILED SASS (sm_100) =====

	.target	sm_100

	.elftype	@"ET_EXEC"


//--------------------- .note.nv.tkinfo           --------------------------
	.section	.note.nv.tkinfo,"",@"SHT_NOTE"
	.sectionflags	@"SHF_NOTE_NV_TKINFO"
	.tkinfo
        /*0018*/ 	.word	0x00000002
        /*0030*/ 	.string	""
        /*0030*/ 	.string	"ptxas"
        /*0030*/ 	.string	"Cuda compilation tools, release 13.0, V13.0.88"
        /*0030*/ 	.string	"Build cuda_13.0.r13.0/compiler.36424714_0"
        /*0030*/ 	.string	"-arch sm_100 -m 64 "



//--------------------- .note.nv.cuinfo           --------------------------
	.section	.note.nv.cuinfo,"",@"SHT_NOTE"
	.sectionflags	@"SHF_NOTE_NV_CUINFO"
        /*0018*/ 	.short	0x0002
        /*001a*/ 	.short	0x0064
        /*001c*/ 	.short	0x0082
	.zero		2


//--------------------- .nv.info                  --------------------------
	.section	.nv.info,"",@"SHT_CUDA_INFO"
	.align	4


	//----- nvinfo : EIATTR_REGCOUNT
	.align		4
        /*0000*/ 	.byte	0x04, 0x2f
        /*0002*/ 	.short	(.L_1 - .L_0)
	.align		4
.L_0:
        /*0004*/ 	.word	index@(normal_pdf_gpu)
        /*0008*/ 	.word	0x00000014


	//----- nvinfo : EIATTR_FRAME_SIZE
	.align		4
.L_1:
        /*000c*/ 	.byte	0x04, 0x11
        /*000e*/ 	.short	(.L_3 - .L_2)
	.align		4
.L_2:
        /*0010*/ 	.word	index@(normal_pdf_gpu)
        /*0014*/ 	.word	0x00000000


	//----- nvinfo : EIATTR_MIN_STACK_SIZE
	.align		4
.L_3:
        /*0018*/ 	.byte	0x04, 0x12
        /*001a*/ 	.short	(.L_5 - .L_4)
	.align		4
.L_4:
        /*001c*/ 	.word	index@(normal_pdf_gpu)
        /*0020*/ 	.word	0x00000000
.L_5:


//--------------------- .nv.compat                --------------------------
	.section	.nv.compat,"",@"SHT_CUDA_COMPAT_INFO"
	.align	4
        /*0000*/ 	.byte	0x02, 0x09, 0x00, 0x00, 0x02, 0x02, 0x01, 0x00, 0x02, 0x05, 0x05, 0x00, 0x03, 0x07, 0x01, 0x01
        /*0010*/ 	.byte	0x02, 0x03, 0x00, 0x00, 0x02, 0x06, 0x01, 0x00, 0x04, 0x0b, 0x08, 0x00, 0x01, 0x00, 0x00, 0x00
        /*0020*/ 	.byte	0x00, 0x00, 0x00, 0x00


//--------------------- .nv.info.normal_pdf_gpu   --------------------------
	.section	.nv.info.normal_pdf_gpu,"",@"SHT_CUDA_INFO"
	.sectionflags	@""
	.align	4


	//----- nvinfo : EIATTR_CUDA_API_VERSION
	.align		4
        /*0000*/ 	.byte	0x04, 0x37
        /*0002*/ 	.short	(.L_7 - .L_6)
.L_6:
        /*0004*/ 	.word	0x00000082


	//----- nvinfo : EIATTR_KPARAM_INFO
	.align		4
.L_7:
        /*0008*/ 	.byte	0x04, 0x17
        /*000a*/ 	.short	(.L_9 - .L_8)
.L_8:
        /*000c*/ 	.word	0x00000000
        /*0010*/ 	.short	0x0002
        /*0012*/ 	.short	0x0010
        /*0014*/ 	.byte	0x00, 0xf0, 0x11, 0x00


	//----- nvinfo : EIATTR_KPARAM_INFO
	.align		4
.L_9:
        /*0018*/ 	.byte	0x04, 0x17
        /*001a*/ 	.short	(.L_11 - .L_10)
.L_10:
        /*001c*/ 	.word	0x00000000
        /*0020*/ 	.short	0x0001
        /*0022*/ 	.short	0x0008
        /*0024*/ 	.byte	0x00, 0xf5, 0x21, 0x00


	//----- nvinfo : EIATTR_KPARAM_INFO
	.align		4
.L_11:
        /*0028*/ 	.byte	0x04, 0x17
        /*002a*/ 	.short	(.L_13 - .L_12)
.L_12:
        /*002c*/ 	.word	0x00000000
        /*0030*/ 	.short	0x0000
        /*0032*/ 	.short	0x0000
        /*0034*/ 	.byte	0x00, 0xf5, 0x21, 0x00


	//----- nvinfo : EIATTR_SPARSE_MMA_MASK
	.align		4
.L_13:
        /*0038*/ 	.byte	0x03, 0x50
        /*003a*/ 	.short	0x0000


	//----- nvinfo : EIATTR_MAXREG_COUNT
	.align		4
        /*003c*/ 	.byte	0x03, 0x1b
        /*003e*/ 	.short	0x00ff


	//----- nvinfo : EIATTR_MERCURY_ISA_VERSION
	.align		4
        /*0040*/ 	.byte	0x03, 0x5f
        /*0042*/ 	.short	0x0101


	//----- nvinfo : EIATTR_VRC_CTA_INIT_COUNT
	.align		4
        /*0044*/ 	.byte	0x02, 0x4a
	.zero		1
	.zero		1


	//----- nvinfo : EIATTR_EXIT_INSTR_OFFSETS
	.align		4
        /*0048*/ 	.byte	0x04, 0x1c
        /*004a*/ 	.short	(.L_15 - .L_14)


	//   ....[0]....
.L_14:
        /*004c*/ 	.word	0x000000a0


	//   ....[1]....
        /*0050*/ 	.word	0x000005b0


	//----- nvinfo : EIATTR_CRS_STACK_SIZE
	.align		4
.L_15:
        /*0054*/ 	.byte	0x04, 0x1e
        /*0056*/ 	.short	(.L_17 - .L_16)
.L_16:
        /*0058*/ 	.word	0x00000000


	//----- nvinfo : EIATTR_CBANK_PARAM_SIZE
	.align		4
.L_17:
        /*005c*/ 	.byte	0x03, 0x19
        /*005e*/ 	.short	0x0014


	//----- nvinfo : EIATTR_PARAM_CBANK
	.align		4
        /*0060*/ 	.byte	0x04, 0x0a
        /*0062*/ 	.short	(.L_19 - .L_18)
	.align		4
.L_18:
        /*0064*/ 	.word	index@(.nv.constant0.normal_pdf_gpu)
        /*0068*/ 	.short	0x0380
        /*006a*/ 	.short	0x0014


	//----- nvinfo : EIATTR_SW_WAR
	.align		4
.L_19:
        /*006c*/ 	.byte	0x04, 0x36
        /*006e*/ 	.short	(.L_21 - .L_20)
.L_20:
        /*0070*/ 	.word	0x00000008
.L_21:


//--------------------- .nv.callgraph             --------------------------
	.section	.nv.callgraph,"",@"SHT_CUDA_CALLGRAPH"
	.align	4
	.sectionentsize	8
	.align		4
        /*0000*/ 	.word	0x00000000
	.align		4
        /*0004*/ 	.word	0xffffffff
	.align		4
        /*0008*/ 	.word	0x00000000
	.align		4
        /*000c*/ 	.word	0xfffffffe
	.align		4
        /*0010*/ 	.word	0x00000000
	.align		4
        /*0014*/ 	.word	0xfffffffd
	.align		4
        /*0018*/ 	.word	0x00000000
	.align		4
        /*001c*/ 	.word	0xfffffffc


//--------------------- .text.normal_pdf_gpu      --------------------------
	.section	.text.normal_pdf_gpu,"ax",@progbits
	.align	128
        .global         normal_pdf_gpu
        .type           normal_pdf_gpu,@function
        .size           normal_pdf_gpu,(.L_x_3 - normal_pdf_gpu)
        .other          normal_pdf_gpu,@"STO_CUDA_ENTRY STV_DEFAULT"
normal_pdf_gpu:
.text.normal_pdf_gpu:
[----:B------:R-:W-:Y:S01]  /*0000*/  LDC R1, c[0x0][0x37c] ;  /* 0x0000df00ff017b82 */ /* 0x000fe20000000800 */
[----:B------:R-:W0:Y:S07]  /*0010*/  S2R R3, SR_TID.X ;  /* 0x0000000000037919 */ /* 0x000e2e0000002100 */
[----:B------:R-:W-:Y:S01]  /*0020*/  S2UR UR4, SR_CTAID.Y ;  /* 0x00000000000479c3 */ /* 0x000fe20000002600 */
[----:B------:R-:W1:Y:S01]  /*0030*/  LDCU UR5, c[0x0][0x370] ;  /* 0x00006e00ff0577ac */ /* 0x000e620008000800 */
[----:B------:R-:W2:Y:S06]  /*0040*/  LDCU UR7, c[0x0][0x390] ;  /* 0x00007200ff0777ac */ /* 0x000eac0008000800 */
[----:B------:R-:W1:Y:S08]  /*0050*/  S2UR UR6, SR_CTAID.X ;  /* 0x00000000000679c3 */ /* 0x000e700000002500 */
[----:B------:R-:W0:Y:S01]  /*0060*/  LDC R0, c[0x0][0x360] ;  /* 0x0000d800ff007b82 */ /* 0x000e220000000800 */
[----:B-1----:R-:W-:-:S06]  /*0070*/  UIMAD UR4, UR4, UR5, UR6 ;  /* 0x00000005040472a4 */ /* 0x002fcc000f8e0206 */
[----:B0-----:R-:W-:-:S05]  /*0080*/  IMAD R0, R0, UR4, R3 ;  /* 0x0000000400007c24 */ /* 0x001fca000f8e0203 */
[----:B--2---:R-:W-:-:S13]  /*0090*/  ISETP.GE.U32.AND P0, PT, R0, UR7, PT ;  /* 0x0000000700007c0c */ /* 0x004fda000bf06070 */
[----:B------:R-:W-:Y:S05]  /*00a0*/  @P0 EXIT ;  /* 0x000000000000094d */ /* 0x000fea0003800000 */
[----:B------:R-:W0:Y:S01]  /*00b0*/  LDC.64 R8, c[0x0][0x380] ;  /* 0x0000e000ff087b82 */ /* 0x000e220000000a00 */
[----:B------:R-:W1:Y:S01]  /*00c0*/  LDCU.64 UR4, c[0x0][0x358] ;  /* 0x00006b00ff0477ac */ /* 0x000e620008000a00 */
[----:B0-----:R-:W-:-:S06]  /*00d0*/  IMAD.WIDE.U32 R8, R0, 0x8, R8 ;  /* 0x0000000800087825 */ /* 0x001fcc00078e0008 */
[----:B-1----:R-:W2:Y:S01]  /*00e0*/  LDG.E.64 R8, desc[UR4][R8.64] ;  /* 0x0000000408087981 */ /* 0x002ea2000c1e1b00 */
[----:B------:R-:W-:Y:S01]  /*00f0*/  IMAD.MOV.U32 R4, RZ, RZ, 0x652b82fe ;  /* 0x652b82feff047424 */ /* 0x000fe200078e00ff */
[----:B------:R-:W-:Y:S01]  /*0100*/  UMOV UR6, 0xfefa39ef ;  /* 0xfefa39ef00067882 */ /* 0x000fe20000000000 */
[----:B------:R-:W-:Y:S01]  /*0110*/  IMAD.MOV.U32 R5, RZ, RZ, 0x3ff71547 ;  /* 0x3ff71547ff057424 */ /* 0x000fe200078e00ff */
[----:B------:R-:W-:Y:S01]  /*0120*/  UMOV UR7, 0x3fe62e42 ;  /* 0x3fe62e4200077882 */ /* 0x000fe20000000000 */
[----:B------:R-:W-:Y:S01]  /*0130*/  MOV R14, 0x54442d18 ;  /* 0x54442d18000e7802 */ /* 0x000fe20000000f00 */
[----:B------:R-:W-:Y:S01]  /*0140*/  IMAD.MOV.U32 R15, RZ, RZ, 0x401921fb ;  /* 0x401921fbff0f7424 */ /* 0x000fe200078e00ff */
[----:B------:R-:W-:Y:S01]  /*0150*/  MOV R16, 0x0 ;  /* 0x0000000000107802 */ /* 0x000fe20000000f00 */
[----:B------:R-:W-:Y:S01]  /*0160*/  IMAD.MOV.U32 R17, RZ, RZ, 0x3fd80000 ;  /* 0x3fd80000ff117424 */ /* 0x000fe200078e00ff */
[----:B------:R-:W-:Y:S01]  /*0170*/  BSSY.RECONVERGENT B0, `(.L_x_0) ;  /* 0x0000040000007945 */ /* 0x000fe20003800200 */
[----:B--2---:R-:W-:-:S08]  /*0180*/  DMUL R2, R8, -0.5 ;  /* 0xbfe0000008027828 */ /* 0x004fd00000000000 */
[----:B------:R-:W-:-:S08]  /*0190*/  DMUL R2, R8, R2 ;  /* 0x0000000208027228 */ /* 0x000fd00000000000 */
[----:B------:R-:W-:Y:S02]  /*01a0*/  DFMA R4, R2, R4, 6.75539944105574400000e+15 ;  /* 0x433800000204742b */ /* 0x000fe40000000004 */
[----:B------:R-:W-:-:S06]  /*01b0*/  FSETP.GEU.AND P0, PT, |R3|, 4.1917929649353027344, PT ;  /* 0x4086232b0300780b */ /* 0x000fcc0003f0e200 */
[----:B------:R-:W-:-:S08]  /*01c0*/  DADD R6, R4, -6.75539944105574400000e+15 ;  /* 0xc338000004067429 */ /* 0x000fd00000000000 */
[----:B------:R-:W-:Y:S01]  /*01d0*/  DFMA R10, R6, -UR6, R2 ;  /* 0x80000006060a7c2b */ /* 0x000fe20008000002 */
[----:B------:R-:W-:Y:S01]  /*01e0*/  UMOV UR6, 0x3b39803f ;  /* 0x3b39803f00067882 */ /* 0x000fe20000000000 */
[----:B------:R-:W-:-:S06]  /*01f0*/  UMOV UR7, 0x3c7abc9e ;  /* 0x3c7abc9e00077882 */ /* 0x000fcc0000000000 */
[----:B------:R-:W-:Y:S01]  /*0200*/  DFMA R6, R6, -UR6, R10 ;  /* 0x8000000606067c2b */ /* 0x000fe2000800000a */
[----:B------:R-:W-:Y:S01]  /*0210*/  UMOV UR6, 0x69ce2bdf ;  /* 0x69ce2bdf00067882 */ /* 0x000fe20000000000 */
[----:B------:R-:W-:Y:S01]  /*0220*/  MOV R10, 0xfca213ea ;  /* 0xfca213ea000a7802 */ /* 0x000fe20000000f00 */
[----:B------:R-:W-:Y:S01]  /*0230*/  IMAD.MOV.U32 R11, RZ, RZ, 0x3e928af3 ;  /* 0x3e928af3ff0b7424 */ /* 0x000fe200078e00ff */
[----:B------:R-:W-:-:S05]  /*0240*/  UMOV UR7, 0x3e5ade15 ;  /* 0x3e5ade1500077882 */ /* 0x000fca0000000000 */
[----:B------:R-:W-:Y:S01]  /*0250*/  DFMA R8, R6, UR6, R10 ;  /* 0x0000000606087c2b */ /* 0x000fe2000800000a */
[----:B------:R-:W-:Y:S01]  /*0260*/  UMOV UR6, 0x62401315 ;  /* 0x6240131500067882 */ /* 0x000fe20000000000 */
[----:B------:R-:W-:-:S06]  /*0270*/  UMOV UR7, 0x3ec71dee ;  /* 0x3ec71dee00077882 */ /* 0x000fcc0000000000 */
[----:B------:R-:W-:Y:S01]  /*0280*/  DFMA R8, R6, R8, UR6 ;  /* 0x0000000606087e2b */ /* 0x000fe20008000008 */
        /* <DEDUP_REMOVED lines=13> */
[----:B------:R-:W-:Y:S01]  /*0360*/  UMOV UR7, 0x3fa55555 ;  /* 0x3fa5555500077882 */ /* 0x000fe20000000000 */
[----:B------:R-:W0:Y:S01]  /*0370*/  MUFU.RSQ64H R9, 6.283184051513671875 ;  /* 0x401921fb00097908 */ /* 0x000e220000001c00 */
[----:B------:R-:W-:-:S04]  /*0380*/  IMAD.MOV.U32 R8, RZ, RZ, RZ ;  /* 0x000000ffff087224 */ /* 0x000fc800078e00ff */
[----:B------:R-:W-:Y:S01]  /*0390*/  DFMA R10, R6, R10, UR6 ;  /* 0x00000006060a7e2b */ /* 0x000fe2000800000a */
[----:B------:R-:W-:Y:S01]  /*03a0*/  UMOV UR6, 0x55555511 ;  /* 0x5555551100067882 */ /* 0x000fe20000000000 */
[----:B------:R-:W-:-:S06]  /*03b0*/  UMOV UR7, 0x3fc55555 ;  /* 0x3fc5555500077882 */ /* 0x000fcc0000000000 */
[----:B------:R-:W-:Y:S01]  /*03c0*/  DFMA R10, R6, R10, UR6 ;  /* 0x00000006060a7e2b */ /* 0x000fe2000800000a */
[----:B------:R-:W-:Y:S01]  /*03d0*/  UMOV UR6, 0xb ;  /* 0x0000000b00067882 */ /* 0x000fe20000000000 */
[----:B------:R-:W-:Y:S01]  /*03e0*/  UMOV UR7, 0x3fe00000 ;  /* 0x3fe0000000077882 */ /* 0x000fe20000000000 */
[----:B0-----:R-:W-:-:S05]  /*03f0*/  DMUL R12, R8, R8 ;  /* 0x00000008080c7228 */ /* 0x001fca0000000000 */
[----:B------:R-:W-:-:S03]  /*0400*/  DFMA R10, R6, R10, UR6 ;  /* 0x00000006060a7e2b */ /* 0x000fc6000800000a */
[----:B------:R-:W-:-:S05]  /*0410*/  DFMA R14, -R12, R14, 1 ;  /* 0x3ff000000c0e742b */ /* 0x000fca000000010e */
[----:B------:R-:W-:Y:S02]  /*0420*/  DFMA R12, R6, R10, 1 ;  /* 0x3ff00000060c742b */ /* 0x000fe4000000000a */
[----:B------:R-:W0:Y:S01]  /*0430*/  LDC.64 R10, c[0x0][0x388] ;  /* 0x0000e200ff0a7b82 */ /* 0x000e220000000a00 */
[----:B------:R-:W-:Y:S02]  /*0440*/  DFMA R16, R14, R16, 0.5 ;  /* 0x3fe000000e10742b */ /* 0x000fe40000000010 */
[----:B------:R-:W-:-:S03]  /*0450*/  DMUL R14, R8, R14 ;  /* 0x0000000e080e7228 */ /* 0x000fc60000000000 */
[----:B------:R-:W-:-:S05]  /*0460*/  DFMA R6, R6, R12, 1 ;  /* 0x3ff000000606742b */ /* 0x000fca000000000c */
[----:B------:R-:W-:-:S05]  /*0470*/  DFMA R14, R16, R14, R8 ;  /* 0x0000000e100e722b */ /* 0x000fca0000000008 */
[----:B------:R-:W-:Y:S01]  /*0480*/  LEA R9, R4, R7, 0x14 ;  /* 0x0000000704097211 */ /* 0x000fe200078ea0ff */
[----:B------:R-:W-:Y:S01]  /*0490*/  IMAD.MOV.U32 R8, RZ, RZ, R6 ;  /* 0x000000ffff087224 */ /* 0x000fe200078e0006 */
[----:B------:R-:W-:Y:S06]  /*04a0*/  @!P0 BRA `(.L_x_1) ;  /* 0x0000000000308947 */ /* 0x000fec0003800000 */
[----:B------:R-:W-:Y:S01]  /*04b0*/  FSETP.GEU.AND P1, PT, |R3|, 4.2275390625, PT ;  /* 0x408748000300780b */ /* 0x000fe20003f2e200 */
[C---:B------:R-:W-:Y:S02]  /*04c0*/  DADD R8, R2.reuse, +INF ;  /* 0x7ff0000002087429 */ /* 0x040fe40000000000 */
[----:B------:R-:W-:-:S08]  /*04d0*/  DSETP.GEU.AND P0, PT, R2, RZ, PT ;  /* 0x000000ff0200722a */ /* 0x000fd00003f0e000 */
[----:B------:R-:W-:Y:S02]  /*04e0*/  FSEL R8, R8, RZ, P0 ;  /* 0x000000ff08087208 */ /* 0x000fe40000000000 */
[----:B------:R-:W-:Y:S02]  /*04f0*/  @!P1 LEA.HI R5, R4, R4, RZ, 0x1 ;  /* 0x0000000404059211 */ /* 0x000fe400078f08ff */
[----:B------:R-:W-:Y:S02]  /*0500*/  FSEL R9, R9, RZ, P0 ;  /* 0x000000ff09097208 */ /* 0x000fe40000000000 */
[----:B------:R-:W-:-:S04]  /*0510*/  @!P1 SHF.R.S32.HI R5, RZ, 0x1, R5 ;  /* 0x00000001ff059819 */ /* 0x000fc80000011405 */
[----:B------:R-:W-:Y:S01]  /*0520*/  @!P1 IADD3 R2, PT, PT, R4, -R5, RZ ;  /* 0x8000000504029210 */ /* 0x000fe20007ffe0ff */
[----:B------:R-:W-:-:S03]  /*0530*/  @!P1 IMAD R7, R5, 0x100000, R7 ;  /* 0x0010000005079824 */ /* 0x000fc600078e0207 */
[----:B------:R-:W-:Y:S02]  /*0540*/  @!P1 LEA R3, R2, 0x3ff00000, 0x14 ;  /* 0x3ff0000002039811 */ /* 0x000fe400078ea0ff */
[----:B------:R-:W-:-:S06]  /*0550*/  @!P1 MOV R2, RZ ;  /* 0x000000ff00029202 */ /* 0x000fcc0000000f00 */
[----:B------:R-:W-:-:S11]  /*0560*/  @!P1 DMUL R8, R6, R2 ;  /* 0x0000000206089228 */ /* 0x000fd60000000000 */
.L_x_1:
[----:B------:R-:W-:Y:S05]  /*0570*/  BSYNC.RECONVERGENT B0 ;  /* 0x0000000000007941 */ /* 0x000fea0003800200 */
.L_x_0:
[----:B------:R-:W-:Y:S01]  /*0580*/  DMUL R14, R14, R8 ;  /* 0x000000080e0e7228 */ /* 0x000fe20000000000 */
[----:B0-----:R-:W-:-:S06]  /*0590*/  IMAD.WIDE.U32 R10, R0, 0x8, R10 ;  /* 0x00000008000a7825 */ /* 0x001fcc00078e000a */
[----:B------:R-:W-:Y:S01]  /*05a0*/  STG.E.64 desc[UR4][R10.64], R14 ;  /* 0x0000000e0a007986 */ /* 0x000fe2000c101b04 */
[----:B------:R-:W-:Y:S05]  /*05b0*/  EXIT ;  /* 0x000000000000794d */ /* 0x000fea0003800000 */
.L_x_2:
[----:B------:R-:W-:-:S00]  /*05c0*/  BRA `(.L_x_2) ;  /* 0xfffffffc00fc7947 */ /* 0x000fc0000383ffff */
[----:B------:R-:W-:-:S00]  /*05d0*/  NOP ;  /* 0x0000000000007918 */ /* 0x000fc00000000000 */
        /* <DEDUP_REMOVED lines=10> */
.L_x_3:


//--------------------- .nv.shared.reserved.0     --------------------------
	.section	.nv.shared.reserved.0,"aw",@nobits
	.weak		__nv_reservedSMEM_offset_0_alias
	.size		__nv_reservedSMEM_offset_0_alias, 0, 64
	.other		__nv_reservedSMEM_offset_0_alias,@"STO_CUDA_RESERVED_SHARED STV_DEFAULT"
__nv_reservedSMEM_offset_0_alias:
	.zero		0
	.zero		64


//--------------------- .nv.constant0.normal_pdf_gpu --------------------------
	.section	.nv.constant0.normal_pdf_gpu,"a",@progbits
	.sectionflags	@""
	.align	4
.nv.constant0.normal_pdf_gpu:
	.zero		916


//--------------------- SYMBOLS --------------------------

	.type		.nv.reservedSmem.offset0,@object
	.size		.nv.reservedSmem.offset0,0x4
